






.version 5.0
.target sm_50
.address_size 64



.visible .entry _Z28yoloswag420blazeit360noscopePfiS_ff(
.param .u64 _Z28yoloswag420blazeit360noscopePfiS_ff_param_0,
.param .u32 _Z28yoloswag420blazeit360noscopePfiS_ff_param_1,
.param .u64 _Z28yoloswag420blazeit360noscopePfiS_ff_param_2,
.param .f32 _Z28yoloswag420blazeit360noscopePfiS_ff_param_3,
.param .f32 _Z28yoloswag420blazeit360noscopePfiS_ff_param_4
)
{
.reg .pred %p<3>;
.reg .f32 %f<9>;
.reg .b32 %r<9>;
.reg .b64 %rd<8>;


ld.param.u64 %rd2, [_Z28yoloswag420blazeit360noscopePfiS_ff_param_0];
ld.param.u32 %r2, [_Z28yoloswag420blazeit360noscopePfiS_ff_param_1];
ld.param.u64 %rd3, [_Z28yoloswag420blazeit360noscopePfiS_ff_param_2];
ld.param.f32 %f3, [_Z28yoloswag420blazeit360noscopePfiS_ff_param_3];
ld.param.f32 %f4, [_Z28yoloswag420blazeit360noscopePfiS_ff_param_4];
mov.u32 %r3, %ctaid.x;
mov.u32 %r4, %nctaid.x;
mov.u32 %r5, %ctaid.y;
mad.lo.s32 %r6, %r4, %r5, %r3;
mov.u32 %r7, %ntid.x;
mov.u32 %r8, %tid.x;
mad.lo.s32 %r1, %r6, %r7, %r8;
setp.ge.s32	%p1, %r1, %r2;
@%p1 bra BB0_4;

cvta.to.global.u64 %rd4, %rd2;
cvta.to.global.u64 %rd5, %rd3;
mul.wide.s32 %rd6, %r1, 4;
add.s64 %rd7, %rd5, %rd6;
ld.global.f32 %f6, [%rd7];
setp.lt.f32	%p2, %f6, %f3;
add.s64 %rd1, %rd4, %rd6;
mov.f32 %f8, 0f00000000;
@%p2 bra BB0_3;

ld.global.f32 %f7, [%rd1];
mul.f32 %f8, %f7, %f4;

BB0_3:
st.global.f32 [%rd1], %f8;

BB0_4:
ret;
}





// ===== COMPILED SASS (sm_100) =====

	.target	sm_100

	.elftype	@"ET_EXEC"


//--------------------- .note.nv.tkinfo           --------------------------
	.section	.note.nv.tkinfo,"",@"SHT_NOTE"
	.sectionflags	@"SHF_NOTE_NV_TKINFO"
	.tkinfo
        /*0018*/ 	.word	0x00000002
        /*0030*/ 	.string	""
        /*0030*/ 	.string	"ptxas"
        /*0030*/ 	.string	"Cuda compilation tools, release 13.0, V13.0.88"
        /*0030*/ 	.string	"Build cuda_13.0.r13.0/compiler.36424714_0"
        /*0030*/ 	.string	"-arch sm_100 "



//--------------------- .note.nv.cuinfo           --------------------------
	.section	.note.nv.cuinfo,"",@"SHT_NOTE"
	.sectionflags	@"SHF_NOTE_NV_CUINFO"
        /*0018*/ 	.short	0x0002
        /*001a*/ 	.short	0x0032
        /*001c*/ 	.short	0x0082
	.zero		2


//--------------------- .nv.info                  --------------------------
	.section	.nv.info,"",@"SHT_CUDA_INFO"
	.align	4


	//----- nvinfo : EIATTR_REGCOUNT
	.align		4
        /*0000*/ 	.byte	0x04, 0x2f
        /*0002*/ 	.short	(.L_1 - .L_0)
	.align		4
.L_0:
        /*0004*/ 	.word	index@(_Z28yoloswag420blazeit360noscopePfiS_ff)
        /*0008*/ 	.word	0x0000000c


	//----- nvinfo : EIATTR_FRAME_SIZE
	.align		4
.L_1:
        /*000c*/ 	.byte	0x04, 0x11
        /*000e*/ 	.short	(.L_3 - .L_2)
	.align		4
.L_2:
        /*0010*/ 	.word	index@(_Z28yoloswag420blazeit360noscopePfiS_ff)
        /*0014*/ 	.word	0x00000000


	//----- nvinfo : EIATTR_MIN_STACK_SIZE
	.align		4
.L_3:
        /*0018*/ 	.byte	0x04, 0x12
        /*001a*/ 	.short	(.L_5 - .L_4)
	.align		4
.L_4:
        /*001c*/ 	.word	index@(_Z28yoloswag420blazeit360noscopePfiS_ff)
        /*0020*/ 	.word	0x00000000
.L_5:


//--------------------- .nv.compat                --------------------------
	.section	.nv.compat,"",@"SHT_CUDA_COMPAT_INFO"
	.align	4
        /*0000*/ 	.byte	0x02, 0x09, 0x00, 0x00, 0x02, 0x02, 0x01, 0x00, 0x02, 0x05, 0x05, 0x00, 0x03, 0x07, 0x01, 0x01
        /*0010*/ 	.byte	0x02, 0x03, 0x00, 0x00, 0x02, 0x06, 0x01, 0x00, 0x04, 0x0b, 0x08, 0x00, 0x09, 0x00, 0x00, 0x00
        /*0020*/ 	.byte	0x00, 0x00, 0x00, 0x00


//--------------------- .nv.info._Z28yoloswag420blazeit360noscopePfiS_ff --------------------------
	.section	.nv.info._Z28yoloswag420blazeit360noscopePfiS_ff,"",@"SHT_CUDA_INFO"
	.sectionflags	@""
	.align	4


	//----- nvinfo : EIATTR_CUDA_API_VERSION
	.align		4
        /*0000*/ 	.byte	0x04, 0x37
        /*0002*/ 	.short	(.L_7 - .L_6)
.L_6:
        /*0004*/ 	.word	0x00000082


	//----- nvinfo : EIATTR_KPARAM_INFO
	.align		4
.L_7:
        /*0008*/ 	.byte	0x04, 0x17
        /*000a*/ 	.short	(.L_9 - .L_8)
.L_8:
        /*000c*/ 	.word	0x00000000
        /*0010*/ 	.short	0x0004
        /*0012*/ 	.short	0x001c
        /*0014*/ 	.byte	0x00, 0xf0, 0x11, 0x00


	//----- nvinfo : EIATTR_KPARAM_INFO
	.align		4
.L_9:
        /*0018*/ 	.byte	0x04, 0x17
        /*001a*/ 	.short	(.L_11 - .L_10)
.L_10:
        /*001c*/ 	.word	0x00000000
        /*0020*/ 	.short	0x0003
        /*0022*/ 	.short	0x0018
        /*0024*/ 	.byte	0x00, 0xf0, 0x11, 0x00


	//----- nvinfo : EIATTR_KPARAM_INFO
	.align		4
.L_11:
        /*0028*/ 	.byte	0x04, 0x17
        /*002a*/ 	.short	(.L_13 - .L_12)
.L_12:
        /*002c*/ 	.word	0x00000000
        /*0030*/ 	.short	0x0002
        /*0032*/ 	.short	0x0010
        /*0034*/ 	.byte	0x00, 0xf0, 0x21, 0x00


	//----- nvinfo : EIATTR_KPARAM_INFO
	.align		4
.L_13:
        /*0038*/ 	.byte	0x04, 0x17
        /*003a*/ 	.short	(.L_15 - .L_14)
.L_14:
        /*003c*/ 	.word	0x00000000
        /*0040*/ 	.short	0x0001
        /*0042*/ 	.short	0x0008
        /*0044*/ 	.byte	0x00, 0xf0, 0x11, 0x00


	//----- nvinfo : EIATTR_KPARAM_INFO
	.align		4
.L_15:
        /*0048*/ 	.byte	0x04, 0x17
        /*004a*/ 	.short	(.L_17 - .L_16)
.L_16:
        /*004c*/ 	.word	0x00000000
        /*0050*/ 	.short	0x0000
        /*0052*/ 	.short	0x0000
        /*0054*/ 	.byte	0x00, 0xf0, 0x21, 0x00


	//----- nvinfo : EIATTR_SPARSE_MMA_MASK
	.align		4
.L_17:
        /*0058*/ 	.byte	0x03, 0x50
        /*005a*/ 	.short	0x0000


	//----- nvinfo : EIATTR_MAXREG_COUNT
	.align		4
        /*005c*/ 	.byte	0x03, 0x1b
        /*005e*/ 	.short	0x00ff


	//----- nvinfo : EIATTR_MERCURY_ISA_VERSION
	.align		4
        /*0060*/ 	.byte	0x03, 0x5f
        /*0062*/ 	.short	0x0101


	//----- nvinfo : EIATTR_VRC_CTA_INIT_COUNT
	.align		4
        /*0064*/ 	.byte	0x02, 0x4a
	.zero		1
	.zero		1


	//----- nvinfo : EIATTR_EXIT_INSTR_OFFSETS
	.align		4
        /*0068*/ 	.byte	0x04, 0x1c
        /*006a*/ 	.short	(.L_19 - .L_18)


	//   ....[0]....
.L_18:
        /*006c*/ 	.word	0x000000a0


	//   ....[1]....
        /*0070*/ 	.word	0x000001b0


	//----- nvinfo : EIATTR_CRS_STACK_SIZE
	.align		4
.L_19:
        /*0074*/ 	.byte	0x04, 0x1e
        /*0076*/ 	.short	(.L_21 - .L_20)
.L_20:
        /*0078*/ 	.word	0x00000000


	//----- nvinfo : EIATTR_CBANK_PARAM_SIZE
	.align		4
.L_21:
        /*007c*/ 	.byte	0x03, 0x19
        /*007e*/ 	.short	0x0020


	//----- nvinfo : EIATTR_PARAM_CBANK
	.align		4
        /*0080*/ 	.byte	0x04, 0x0a
        /*0082*/ 	.short	(.L_23 - .L_22)
	.align		4
.L_22:
        /*0084*/ 	.word	index@(.nv.constant0._Z28yoloswag420blazeit360noscopePfiS_ff)
        /*0088*/ 	.short	0x0380
        /*008a*/ 	.short	0x0020


	//----- nvinfo : EIATTR_SW_WAR
	.align		4
.L_23:
        /*008c*/ 	.byte	0x04, 0x36
        /*008e*/ 	.short	(.L_25 - .L_24)
.L_24:
        /*0090*/ 	.word	0x00000008
.L_25:


//--------------------- .nv.callgraph             --------------------------
	.section	.nv.callgraph,"",@"SHT_CUDA_CALLGRAPH"
	.align	4
	.sectionentsize	8
	.align		4
        /*0000*/ 	.word	0x00000000
	.align		4
        /*0004*/ 	.word	0xffffffff
	.align		4
        /*0008*/ 	.word	0x00000000
	.align		4
        /*000c*/ 	.word	0xfffffffe
	.align		4
        /*0010*/ 	.word	0x00000000
	.align		4
        /*0014*/ 	.word	0xfffffffd
	.align		4
        /*0018*/ 	.word	0x00000000
	.align		4
        /*001c*/ 	.word	0xfffffffc


//--------------------- .text._Z28yoloswag420blazeit360noscopePfiS_ff --------------------------
	.section	.text._Z28yoloswag420blazeit360noscopePfiS_ff,"ax",@progbits
	.align	128
        .global         _Z28yoloswag420blazeit360noscopePfiS_ff
        .type           _Z28yoloswag420blazeit360noscopePfiS_ff,@function
        .size           _Z28yoloswag420blazeit360noscopePfiS_ff,(.L_x_3 - _Z28yoloswag420blazeit360noscopePfiS_ff)
        .other          _Z28yoloswag420blazeit360noscopePfiS_ff,@"STO_CUDA_ENTRY STV_DEFAULT"
_Z28yoloswag420blazeit360noscopePfiS_ff:
.text._Z28yoloswag420blazeit360noscopePfiS_ff:
[----:B------:R-:W-:Y:S01]  /*0000*/  LDC R1, c[0x0][0x37c] ;  /* 0x0000df00ff017b82 */ /* 0x000fe20000000800 */
[----:B------:R-:W0:Y:S07]  /*0010*/  S2R R0, SR_TID.X ;  /* 0x0000000000007919 */ /* 0x000e2e0000002100 */
[----:B------:R-:W-:Y:S01]  /*0020*/  S2UR UR4, SR_CTAID.X ;  /* 0x00000000000479c3 */ /* 0x000fe20000002500 */
[----:B------:R-:W1:Y:S01]  /*0030*/  LDCU UR5, c[0x0][0x370] ;  /* 0x00006e00ff0577ac */ /* 0x000e620008000800 */
[----:B------:R-:W2:Y:S06]  /*0040*/  LDCU UR7, c[0x0][0x388] ;  /* 0x00007100ff0777ac */ /* 0x000eac0008000800 */
[----:B------:R-:W1:Y:S08]  /*0050*/  S2UR UR6, SR_CTAID.Y ;  /* 0x00000000000679c3 */ /* 0x000e700000002600 */
[----:B------:R-:W0:Y:S01]  /*0060*/  LDC R7, c[0x0][0x360] ;  /* 0x0000d800ff077b82 */ /* 0x000e220000000800 */
[----:B-1----:R-:W-:-:S06]  /*0070*/  UIMAD UR4, UR5, UR6, UR4 ;  /* 0x00000006050472a4 */ /* 0x002fcc000f8e0204 */
[----:B0-----:R-:W-:-:S05]  /*0080*/  IMAD R7, R7, UR4, R0 ;  /* 0x0000000407077c24 */ /* 0x001fca000f8e0200 */
[----:B--2---:R-:W-:-:S13]  /*0090*/  ISETP.GE.AND P0, PT, R7, UR7, PT ;  /* 0x0000000707007c0c */ /* 0x004fda000bf06270 */
[----:B------:R-:W-:Y:S05]  /*00a0*/  @P0 EXIT ;  /* 0x000000000000094d */ /* 0x000fea0003800000 */
[----:B------:R-:W0:Y:S01]  /*00b0*/  LDC.64 R2, c[0x0][0x390] ;  /* 0x0000e400ff027b82 */ /* 0x000e220000000a00 */
[----:B------:R-:W1:Y:S01]  /*00c0*/  LDCU.64 UR4, c[0x0][0x358] ;  /* 0x00006b00ff0477ac */ /* 0x000e620008000a00 */
[----:B------:R-:W2:Y:S06]  /*00d0*/  LDCU UR6, c[0x0][0x398] ;  /* 0x00007300ff0677ac */ /* 0x000eac0008000800 */
[----:B------:R-:W3:Y:S01]  /*00e0*/  LDC.64 R4, c[0x0][0x380] ;  /* 0x0000e000ff047b82 */ /* 0x000ee20000000a00 */
[----:B0-----:R-:W-:-:S06]  /*00f0*/  IMAD.WIDE R2, R7, 0x4, R2 ;  /* 0x0000000407027825 */ /* 0x001fcc00078e0202 */
[----:B-1----:R-:W2:Y:S01]  /*0100*/  LDG.E R2, desc[UR4][R2.64] ;  /* 0x0000000402027981 */ /* 0x002ea2000c1e1900 */
[----:B------:R-:W-:Y:S01]  /*0110*/  BSSY.RECONVERGENT B0, `(.L_x_0) ;  /* 0x0000008000007945 */ /* 0x000fe20003800200 */
[----:B------:R-:W-:Y:S02]  /*0120*/  HFMA2 R9, -RZ, RZ, 0, 0 ;  /* 0x00000000ff097431 */ /* 0x000fe400000001ff */
[----:B---3--:R-:W-:Y:S01]  /*0130*/  IMAD.WIDE R4, R7, 0x4, R4 ;  /* 0x0000000407047825 */ /* 0x008fe200078e0204 */
[----:B--2---:R-:W-:-:S13]  /*0140*/  FSETP.GEU.AND P0, PT, R2, UR6, PT ;  /* 0x0000000602007c0b */ /* 0x004fda000bf0e000 */
[----:B------:R-:W-:Y:S05]  /*0150*/  @!P0 BRA `(.L_x_1) ;  /* 0x00000000000c8947 */ /* 0x000fea0003800000 */
[----:B------:R-:W2:Y:S01]  /*0160*/  LDG.E R9, desc[UR4][R4.64] ;  /* 0x0000000404097981 */ /* 0x000ea2000c1e1900 */
[----:B------:R-:W2:Y:S02]  /*0170*/  LDCU UR6, c[0x0][0x39c] ;  /* 0x00007380ff0677ac */ /* 0x000ea40008000800 */
[----:B--2---:R-:W-:-:S07]  /*0180*/  FMUL R9, R9, UR6 ;  /* 0x0000000609097c20 */ /* 0x004fce0008400000 */
.L_x_1:
[----:B------:R-:W-:Y:S05]  /*0190*/  BSYNC.RECONVERGENT B0 ;  /* 0x0000000000007941 */ /* 0x000fea0003800200 */
.L_x_0:
[----:B------:R-:W-:Y:S01]  /*01a0*/  STG.E desc[UR4][R4.64], R9 ;  /* 0x0000000904007986 */ /* 0x000fe2000c101904 */
[----:B------:R-:W-:Y:S05]  /*01b0*/  EXIT ;  /* 0x000000000000794d */ /* 0x000fea0003800000 */
.L_x_2:
[----:B------:R-:W-:-:S00]  /*01c0*/  BRA `(.L_x_2) ;  /* 0xfffffffc00fc7947 */ /* 0x000fc0000383ffff */
[----:B------:R-:W-:-:S00]  /*01d0*/  NOP ;  /* 0x0000000000007918 */ /* 0x000fc00000000000 */
        /* <DEDUP_REMOVED lines=10> */
.L_x_3:


//--------------------- .nv.shared.reserved.0     --------------------------
	.section	.nv.shared.reserved.0,"aw",@nobits
	.weak		__nv_reservedSMEM_offset_0_alias
	.size		__nv_reservedSMEM_offset_0_alias, 0, 64
	.other		__nv_reservedSMEM_offset_0_alias,@"STO_CUDA_RESERVED_SHARED STV_DEFAULT"
__nv_reservedSMEM_offset_0_alias:
	.zero		0
	.zero		64


//--------------------- .nv.constant0._Z28yoloswag420blazeit360noscopePfiS_ff --------------------------
	.section	.nv.constant0._Z28yoloswag420blazeit360noscopePfiS_ff,"a",@progbits
	.sectionflags	@""
	.align	4
.nv.constant0._Z28yoloswag420blazeit360noscopePfiS_ff:
	.zero		928


//--------------------- SYMBOLS --------------------------

	.type		.nv.reservedSmem.offset0,@object
	.size		.nv.reservedSmem.offset0,0x4
